//
// Generated by NVIDIA NVVM Compiler
//
// Compiler Build ID: CL-36424714
// Cuda compilation tools, release 13.0, V13.0.88
// Based on NVVM 20.0.0
//

.version 9.0
.target sm_100
.address_size 64

	// .globl	_Z7fScMultPfS_S_
// _ZZ7fScMultPfS_S_E3ash has been demoted
// _ZZ7fScMultPfS_S_E3bsh has been demoted

.visible .entry _Z7fScMultPfS_S_(
	.param .u64 .ptr .align 1 _Z7fScMultPfS_S__param_0,
	.param .u64 .ptr .align 1 _Z7fScMultPfS_S__param_1,
	.param .u64 .ptr .align 1 _Z7fScMultPfS_S__param_2
)
{
	.reg .pred 	%p<10>;
	.reg .b32 	%r<63>;
	.reg .b32 	%f<114>;
	.reg .b64 	%rd<10>;
	// demoted variable
	.shared .align 4 .b8 _ZZ7fScMultPfS_S_E3ash[128];
	// demoted variable
	.shared .align 4 .b8 _ZZ7fScMultPfS_S_E3bsh[128];
	ld.param.u64 	%rd2, [_Z7fScMultPfS_S__param_0];
	ld.param.u64 	%rd3, [_Z7fScMultPfS_S__param_1];
	ld.param.u64 	%rd1, [_Z7fScMultPfS_S__param_2];
	cvta.to.global.u64 	%rd4, %rd3;
	cvta.to.global.u64 	%rd5, %rd2;
	mov.u32 	%r27, %ctaid.x;
	mov.u32 	%r1, %ntid.x;
	mov.u32 	%r28, %tid.x;
	mad.lo.s32 	%r29, %r27, %r1, %r28;
	mul.wide.u32 	%rd6, %r29, 4;
	add.s64 	%rd7, %rd5, %rd6;
	ld.global.f32 	%f14, [%rd7];
	shl.b32 	%r30, %r28, 2;
	mov.u32 	%r31, _ZZ7fScMultPfS_S_E3ash;
	add.s32 	%r32, %r31, %r30;
	st.shared.f32 	[%r32], %f14;
	add.s64 	%rd8, %rd4, %rd6;
	ld.global.f32 	%f15, [%rd8];
	mov.u32 	%r33, _ZZ7fScMultPfS_S_E3bsh;
	add.s32 	%r34, %r33, %r30;
	st.shared.f32 	[%r34], %f15;
	bar.sync 	0;
	setp.ne.s32 	%p1, %r28, 0;
	@%p1 bra 	$L__BB0_14;
	and.b32  	%r2, %r1, 15;
	setp.lt.u32 	%p2, %r1, 16;
	mov.f32 	%f113, 0f00000000;
	mov.b32 	%r58, 0;
	@%p2 bra 	$L__BB0_4;
	and.b32  	%r58, %r1, 2032;
	add.s32 	%r55, %r31, 32;
	add.s32 	%r54, %r33, 32;
	and.b32  	%r40, %r1, -16;
	neg.s32 	%r56, %r40;
	mov.f32 	%f113, 0f00000000;
$L__BB0_3:
	.pragma "nounroll";
	ld.shared.f32 	%f19, [%r55+-32];
	ld.shared.f32 	%f20, [%r54+-32];
	fma.rn.f32 	%f21, %f19, %f20, %f113;
	ld.shared.f32 	%f22, [%r55+-28];
	ld.shared.f32 	%f23, [%r54+-28];
	fma.rn.f32 	%f24, %f22, %f23, %f21;
	ld.shared.f32 	%f25, [%r55+-24];
	ld.shared.f32 	%f26, [%r54+-24];
	fma.rn.f32 	%f27, %f25, %f26, %f24;
	ld.shared.f32 	%f28, [%r55+-20];
	ld.shared.f32 	%f29, [%r54+-20];
	fma.rn.f32 	%f30, %f28, %f29, %f27;
	ld.shared.f32 	%f31, [%r55+-16];
	ld.shared.f32 	%f32, [%r54+-16];
	fma.rn.f32 	%f33, %f31, %f32, %f30;
	ld.shared.f32 	%f34, [%r55+-12];
	ld.shared.f32 	%f35, [%r54+-12];
	fma.rn.f32 	%f36, %f34, %f35, %f33;
	ld.shared.f32 	%f37, [%r55+-8];
	ld.shared.f32 	%f38, [%r54+-8];
	fma.rn.f32 	%f39, %f37, %f38, %f36;
	ld.shared.f32 	%f40, [%r55+-4];
	ld.shared.f32 	%f41, [%r54+-4];
	fma.rn.f32 	%f42, %f40, %f41, %f39;
	ld.shared.f32 	%f43, [%r55];
	ld.shared.f32 	%f44, [%r54];
	fma.rn.f32 	%f45, %f43, %f44, %f42;
	ld.shared.f32 	%f46, [%r55+4];
	ld.shared.f32 	%f47, [%r54+4];
	fma.rn.f32 	%f48, %f46, %f47, %f45;
	ld.shared.f32 	%f49, [%r55+8];
	ld.shared.f32 	%f50, [%r54+8];
	fma.rn.f32 	%f51, %f49, %f50, %f48;
	ld.shared.f32 	%f52, [%r55+12];
	ld.shared.f32 	%f53, [%r54+12];
	fma.rn.f32 	%f54, %f52, %f53, %f51;
	ld.shared.f32 	%f55, [%r55+16];
	ld.shared.f32 	%f56, [%r54+16];
	fma.rn.f32 	%f57, %f55, %f56, %f54;
	ld.shared.f32 	%f58, [%r55+20];
	ld.shared.f32 	%f59, [%r54+20];
	fma.rn.f32 	%f60, %f58, %f59, %f57;
	ld.shared.f32 	%f61, [%r55+24];
	ld.shared.f32 	%f62, [%r54+24];
	fma.rn.f32 	%f63, %f61, %f62, %f60;
	ld.shared.f32 	%f64, [%r55+28];
	ld.shared.f32 	%f65, [%r54+28];
	fma.rn.f32 	%f113, %f64, %f65, %f63;
	add.s32 	%r56, %r56, 16;
	add.s32 	%r55, %r55, 64;
	add.s32 	%r54, %r54, 64;
	setp.ne.s32 	%p3, %r56, 0;
	@%p3 bra 	$L__BB0_3;
$L__BB0_4:
	setp.eq.s32 	%p4, %r2, 0;
	@%p4 bra 	$L__BB0_13;
	and.b32  	%r12, %r1, 7;
	setp.lt.u32 	%p5, %r2, 8;
	@%p5 bra 	$L__BB0_7;
	shl.b32 	%r41, %r58, 2;
	add.s32 	%r43, %r31, %r41;
	ld.shared.f32 	%f67, [%r43];
	add.s32 	%r45, %r33, %r41;
	ld.shared.f32 	%f68, [%r45];
	fma.rn.f32 	%f69, %f67, %f68, %f113;
	ld.shared.f32 	%f70, [%r43+4];
	ld.shared.f32 	%f71, [%r45+4];
	fma.rn.f32 	%f72, %f70, %f71, %f69;
	ld.shared.f32 	%f73, [%r43+8];
	ld.shared.f32 	%f74, [%r45+8];
	fma.rn.f32 	%f75, %f73, %f74, %f72;
	ld.shared.f32 	%f76, [%r43+12];
	ld.shared.f32 	%f77, [%r45+12];
	fma.rn.f32 	%f78, %f76, %f77, %f75;
	ld.shared.f32 	%f79, [%r43+16];
	ld.shared.f32 	%f80, [%r45+16];
	fma.rn.f32 	%f81, %f79, %f80, %f78;
	ld.shared.f32 	%f82, [%r43+20];
	ld.shared.f32 	%f83, [%r45+20];
	fma.rn.f32 	%f84, %f82, %f83, %f81;
	ld.shared.f32 	%f85, [%r43+24];
	ld.shared.f32 	%f86, [%r45+24];
	fma.rn.f32 	%f87, %f85, %f86, %f84;
	ld.shared.f32 	%f88, [%r43+28];
	ld.shared.f32 	%f89, [%r45+28];
	fma.rn.f32 	%f113, %f88, %f89, %f87;
	add.s32 	%r58, %r58, 8;
$L__BB0_7:
	setp.eq.s32 	%p6, %r12, 0;
	@%p6 bra 	$L__BB0_13;
	and.b32  	%r15, %r1, 3;
	setp.lt.u32 	%p7, %r12, 4;
	@%p7 bra 	$L__BB0_10;
	shl.b32 	%r46, %r58, 2;
	add.s32 	%r48, %r31, %r46;
	ld.shared.f32 	%f91, [%r48];
	add.s32 	%r50, %r33, %r46;
	ld.shared.f32 	%f92, [%r50];
	fma.rn.f32 	%f93, %f91, %f92, %f113;
	ld.shared.f32 	%f94, [%r48+4];
	ld.shared.f32 	%f95, [%r50+4];
	fma.rn.f32 	%f96, %f94, %f95, %f93;
	ld.shared.f32 	%f97, [%r48+8];
	ld.shared.f32 	%f98, [%r50+8];
	fma.rn.f32 	%f99, %f97, %f98, %f96;
	ld.shared.f32 	%f100, [%r48+12];
	ld.shared.f32 	%f101, [%r50+12];
	fma.rn.f32 	%f113, %f100, %f101, %f99;
	add.s32 	%r58, %r58, 4;
$L__BB0_10:
	setp.eq.s32 	%p8, %r15, 0;
	@%p8 bra 	$L__BB0_13;
	shl.b32 	%r51, %r58, 2;
	add.s32 	%r62, %r33, %r51;
	add.s32 	%r61, %r31, %r51;
	neg.s32 	%r60, %r15;
$L__BB0_12:
	.pragma "nounroll";
	ld.shared.f32 	%f102, [%r61];
	ld.shared.f32 	%f103, [%r62];
	fma.rn.f32 	%f113, %f102, %f103, %f113;
	add.s32 	%r62, %r62, 4;
	add.s32 	%r61, %r61, 4;
	add.s32 	%r60, %r60, 1;
	setp.ne.s32 	%p9, %r60, 0;
	@%p9 bra 	$L__BB0_12;
$L__BB0_13:
	cvta.to.global.u64 	%rd9, %rd1;
	atom.global.add.f32 	%f104, [%rd9], %f113;
$L__BB0_14:
	ret;

}


// ===== COMPILED SASS (sm_100) =====

	.target	sm_100

	.elftype	@"ET_EXEC"


//--------------------- .note.nv.tkinfo           --------------------------
	.section	.note.nv.tkinfo,"",@"SHT_NOTE"
	.sectionflags	@"SHF_NOTE_NV_TKINFO"
	.tkinfo
        /*0018*/ 	.word	0x00000002
        /*0030*/ 	.string	""
        /*0030*/ 	.string	"ptxas"
        /*0030*/ 	.string	"Cuda compilation tools, release 13.0, V13.0.88"
        /*0030*/ 	.string	"Build cuda_13.0.r13.0/compiler.36424714_0"
        /*0030*/ 	.string	"-arch sm_100 -m 64 "



//--------------------- .note.nv.cuinfo           --------------------------
	.section	.note.nv.cuinfo,"",@"SHT_NOTE"
	.sectionflags	@"SHF_NOTE_NV_CUINFO"
        /*0018*/ 	.short	0x0002
        /*001a*/ 	.short	0x0064
        /*001c*/ 	.short	0x0082
	.zero		2


//--------------------- .nv.info                  --------------------------
	.section	.nv.info,"",@"SHT_CUDA_INFO"
	.align	4


	//----- nvinfo : EIATTR_REGCOUNT
	.align		4
        /*0000*/ 	.byte	0x04, 0x2f
        /*0002*/ 	.short	(.L_1 - .L_0)
	.align		4
.L_0:
        /*0004*/ 	.word	index@(_Z7fScMultPfS_S_)
        /*0008*/ 	.word	0x00000020


	//----- nvinfo : EIATTR_FRAME_SIZE
	.align		4
.L_1:
        /*000c*/ 	.byte	0x04, 0x11
        /*000e*/ 	.short	(.L_3 - .L_2)
	.align		4
.L_2:
        /*0010*/ 	.word	index@(_Z7fScMultPfS_S_)
        /*0014*/ 	.word	0x00000000


	//----- nvinfo : EIATTR_MIN_STACK_SIZE
	.align		4
.L_3:
        /*0018*/ 	.byte	0x04, 0x12
        /*001a*/ 	.short	(.L_5 - .L_4)
	.align		4
.L_4:
        /*001c*/ 	.word	index@(_Z7fScMultPfS_S_)
        /*0020*/ 	.word	0x00000000
.L_5:


//--------------------- .nv.compat                --------------------------
	.section	.nv.compat,"",@"SHT_CUDA_COMPAT_INFO"
	.align	4
        /*0000*/ 	.byte	0x02, 0x09, 0x00, 0x00, 0x02, 0x02, 0x01, 0x00, 0x02, 0x05, 0x05, 0x00, 0x03, 0x07, 0x01, 0x01
        /*0010*/ 	.byte	0x02, 0x03, 0x00, 0x00, 0x02, 0x06, 0x01, 0x00, 0x04, 0x0b, 0x08, 0x00, 0x09, 0x00, 0x00, 0x00
        /*0020*/ 	.byte	0x00, 0x00, 0x00, 0x00


//--------------------- .nv.info._Z7fScMultPfS_S_ --------------------------
	.section	.nv.info._Z7fScMultPfS_S_,"",@"SHT_CUDA_INFO"
	.sectionflags	@""
	.align	4


	//----- nvinfo : EIATTR_CUDA_API_VERSION
	.align		4
        /*0000*/ 	.byte	0x04, 0x37
        /*0002*/ 	.short	(.L_7 - .L_6)
.L_6:
        /*0004*/ 	.word	0x00000082


	//----- nvinfo : EIATTR_KPARAM_INFO
	.align		4
.L_7:
        /*0008*/ 	.byte	0x04, 0x17
        /*000a*/ 	.short	(.L_9 - .L_8)
.L_8:
        /*000c*/ 	.word	0x00000000
        /*0010*/ 	.short	0x0002
        /*0012*/ 	.short	0x0010
        /*0014*/ 	.byte	0x00, 0xf5, 0x21, 0x00


	//----- nvinfo : EIATTR_KPARAM_INFO
	.align		4
.L_9:
        /*0018*/ 	.byte	0x04, 0x17
        /*001a*/ 	.short	(.L_11 - .L_10)
.L_10:
        /*001c*/ 	.word	0x00000000
        /*0020*/ 	.short	0x0001
        /*0022*/ 	.short	0x0008
        /*0024*/ 	.byte	0x00, 0xf5, 0x21, 0x00


	//----- nvinfo : EIATTR_KPARAM_INFO
	.align		4
.L_11:
        /*0028*/ 	.byte	0x04, 0x17
        /*002a*/ 	.short	(.L_13 - .L_12)
.L_12:
        /*002c*/ 	.word	0x00000000
        /*0030*/ 	.short	0x0000
        /*0032*/ 	.short	0x0000
        /*0034*/ 	.byte	0x00, 0xf5, 0x21, 0x00


	//----- nvinfo : EIATTR_SPARSE_MMA_MASK
	.align		4
.L_13:
        /*0038*/ 	.byte	0x03, 0x50
        /*003a*/ 	.short	0x0000


	//----- nvinfo : EIATTR_MAXREG_COUNT
	.align		4
        /*003c*/ 	.byte	0x03, 0x1b
        /*003e*/ 	.short	0x00ff


	//----- nvinfo : EIATTR_NUM_BARRIERS
	.align		4
        /*0040*/ 	.byte	0x02, 0x4c
        /*0042*/ 	.byte	0x01
	.zero		1


	//----- nvinfo : EIATTR_MERCURY_ISA_VERSION
	.align		4
        /*0044*/ 	.byte	0x03, 0x5f
        /*0046*/ 	.short	0x0101


	//----- nvinfo : EIATTR_VRC_CTA_INIT_COUNT
	.align		4
        /*0048*/ 	.byte	0x02, 0x4a
	.zero		1
	.zero		1


	//----- nvinfo : EIATTR_EXIT_INSTR_OFFSETS
	.align		4
        /*004c*/ 	.byte	0x04, 0x1c
        /*004e*/ 	.short	(.L_15 - .L_14)


	//   ....[0]....
.L_14:
        /*0050*/ 	.word	0x00000170


	//   ....[1]....
        /*0054*/ 	.word	0x00000710


	//----- nvinfo : EIATTR_CBANK_PARAM_SIZE
	.align		4
.L_15:
        /*0058*/ 	.byte	0x03, 0x19
        /*005a*/ 	.short	0x0018


	//----- nvinfo : EIATTR_PARAM_CBANK
	.align		4
        /*005c*/ 	.byte	0x04, 0x0a
        /*005e*/ 	.short	(.L_17 - .L_16)
	.align		4
.L_16:
        /*0060*/ 	.word	index@(.nv.constant0._Z7fScMultPfS_S_)
        /*0064*/ 	.short	0x0380
        /*0066*/ 	.short	0x0018


	//----- nvinfo : EIATTR_SW_WAR
	.align		4
.L_17:
        /*0068*/ 	.byte	0x04, 0x36
        /*006a*/ 	.short	(.L_19 - .L_18)
.L_18:
        /*006c*/ 	.word	0x00000008
.L_19:


//--------------------- .nv.callgraph             --------------------------
	.section	.nv.callgraph,"",@"SHT_CUDA_CALLGRAPH"
	.align	4
	.sectionentsize	8
	.align		4
        /*0000*/ 	.word	0x00000000
	.align		4
        /*0004*/ 	.word	0xffffffff
	.align		4
        /*0008*/ 	.word	0x00000000
	.align		4
        /*000c*/ 	.word	0xfffffffe
	.align		4
        /*0010*/ 	.word	0x00000000
	.align		4
        /*0014*/ 	.word	0xfffffffd
	.align		4
        /*0018*/ 	.word	0x00000000
	.align		4
        /*001c*/ 	.word	0xfffffffc


//--------------------- .text._Z7fScMultPfS_S_    --------------------------
	.section	.text._Z7fScMultPfS_S_,"ax",@progbits
	.align	128
        .global         _Z7fScMultPfS_S_
        .type           _Z7fScMultPfS_S_,@function
        .size           _Z7fScMultPfS_S_,(.L_x_7 - _Z7fScMultPfS_S_)
        .other          _Z7fScMultPfS_S_,@"STO_CUDA_ENTRY STV_DEFAULT"
_Z7fScMultPfS_S_:
.text._Z7fScMultPfS_S_:
[----:B------:R-:W-:Y:S01]  /*0000*/  LDC R1, c[0x0][0x37c] ;  /* 0x0000df00ff017b82 */ /* 0x000fe20000000800 */
[----:B------:R-:W0:Y:S07]  /*0010*/  S2R R9, SR_TID.X ;  /* 0x0000000000097919 */ /* 0x000e2e0000002100 */
[----:B------:R-:W0:Y:S01]  /*0020*/  S2UR UR4, SR_CTAID.X ;  /* 0x00000000000479c3 */ /* 0x000e220000002500 */
[----:B------:R-:W1:Y:S07]  /*0030*/  LDCU.64 UR8, c[0x0][0x358] ;  /* 0x00006b00ff0877ac */ /* 0x000e6e0008000a00 */
[----:B------:R-:W0:Y:S08]  /*0040*/  LDC R0, c[0x0][0x360] ;  /* 0x0000d800ff007b82 */ /* 0x000e300000000800 */
[----:B------:R-:W2:Y:S08]  /*0050*/  LDC.64 R2, c[0x0][0x380] ;  /* 0x0000e000ff027b82 */ /* 0x000eb00000000a00 */
[----:B------:R-:W3:Y:S01]  /*0060*/  LDC.64 R4, c[0x0][0x388] ;  /* 0x0000e200ff047b82 */ /* 0x000ee20000000a00 */
[----:B0-----:R-:W-:-:S04]  /*0070*/  IMAD R7, R0, UR4, R9 ;  /* 0x0000000400077c24 */ /* 0x001fc8000f8e0209 */
[----:B--2---:R-:W-:-:S06]  /*0080*/  IMAD.WIDE.U32 R2, R7, 0x4, R2 ;  /* 0x0000000407027825 */ /* 0x004fcc00078e0002 */
[----:B-1----:R-:W2:Y:S01]  /*0090*/  LDG.E R2, desc[UR8][R2.64] ;  /* 0x0000000802027981 */ /* 0x002ea2000c1e1900 */
[----:B---3--:R-:W-:-:S06]  /*00a0*/  IMAD.WIDE.U32 R4, R7, 0x4, R4 ;  /* 0x0000000407047825 */ /* 0x008fcc00078e0004 */
[----:B------:R-:W3:Y:S01]  /*00b0*/  LDG.E R4, desc[UR8][R4.64] ;  /* 0x0000000804047981 */ /* 0x000ee2000c1e1900 */
[----:B------:R-:W0:Y:S01]  /*00c0*/  S2UR UR6, SR_CgaCtaId ;  /* 0x00000000000679c3 */ /* 0x000e220000008800 */
[----:B------:R-:W-:Y:S02]  /*00d0*/  UMOV UR4, 0x400 ;  /* 0x0000040000047882 */ /* 0x000fe40000000000 */
[----:B------:R-:W-:Y:S01]  /*00e0*/  UIADD3 UR5, UPT, UPT, UR4, 0x80, URZ ;  /* 0x0000008004057890 */ /* 0x000fe2000fffe0ff */
[----:B------:R-:W-:Y:S01]  /*00f0*/  ISETP.NE.AND P0, PT, R9, RZ, PT ;  /* 0x000000ff0900720c */ /* 0x000fe20003f05270 */
[----:B0-----:R-:W-:Y:S02]  /*0100*/  ULEA UR4, UR6, UR4, 0x18 ;  /* 0x0000000406047291 */ /* 0x001fe4000f8ec0ff */
[----:B------:R-:W-:-:S04]  /*0110*/  ULEA UR5, UR6, UR5, 0x18 ;  /* 0x0000000506057291 */ /* 0x000fc8000f8ec0ff */
[C---:B------:R-:W-:Y:S02]  /*0120*/  LEA R7, R9.reuse, UR4, 0x2 ;  /* 0x0000000409077c11 */ /* 0x040fe4000f8e10ff */
[----:B------:R-:W-:-:S03]  /*0130*/  LEA R9, R9, UR5, 0x2 ;  /* 0x0000000509097c11 */ /* 0x000fc6000f8e10ff */
[----:B--2---:R0:W-:Y:S04]  /*0140*/  STS [R7], R2 ;  /* 0x0000000207007388 */ /* 0x0041e80000000800 */
[----:B---3--:R0:W-:Y:S01]  /*0150*/  STS [R9], R4 ;  /* 0x0000000409007388 */ /* 0x0081e20000000800 */
[----:B------:R-:W-:Y:S06]  /*0160*/  BAR.SYNC.DEFER_BLOCKING 0x0 ;  /* 0x0000000000007b1d */ /* 0x000fec0000010000 */
[----:B------:R-:W-:Y:S05]  /*0170*/  @P0 EXIT ;  /* 0x000000000000094d */ /* 0x000fea0003800000 */
[C---:B------:R-:W-:Y:S01]  /*0180*/  ISETP.GE.U32.AND P1, PT, R0.reuse, 0x10, PT ;  /* 0x000000100000780c */ /* 0x040fe20003f26070 */
[----:B------:R-:W-:Y:S01]  /*0190*/  HFMA2 R29, -RZ, RZ, 0, 0 ;  /* 0x00000000ff1d7431 */ /* 0x000fe200000001ff */
[----:B------:R-:W-:Y:S02]  /*01a0*/  LOP3.LUT R28, R0, 0xf, RZ, 0xc0, !PT ;  /* 0x0000000f001c7812 */ /* 0x000fe400078ec0ff */
[----:B------:R-:W-:Y:S02]  /*01b0*/  MOV R3, RZ ;  /* 0x000000ff00037202 */ /* 0x000fe40000000f00 */
[----:B------:R-:W-:-:S07]  /*01c0*/  ISETP.NE.AND P0, PT, R28, RZ, PT ;  /* 0x000000ff1c00720c */ /* 0x000fce0003f05270 */
[----:B------:R-:W-:Y:S06]  /*01d0*/  @!P1 BRA `(.L_x_0) ;  /* 0x00000000008c9947 */ /* 0x000fec0003800000 */
[C---:B0-----:R-:W-:Y:S01]  /*01e0*/  LOP3.LUT R2, R0.reuse, 0xfffffff0, RZ, 0xc0, !PT ;  /* 0xfffffff000027812 */ /* 0x041fe200078ec0ff */
[----:B------:R-:W-:Y:S01]  /*01f0*/  UIADD3 UR6, UPT, UPT, UR4, 0x20, URZ ;  /* 0x0000002004067890 */ /* 0x000fe2000fffe0ff */
[----:B------:R-:W-:Y:S01]  /*0200*/  LOP3.LUT R3, R0, 0x7f0, RZ, 0xc0, !PT ;  /* 0x000007f000037812 */ /* 0x000fe200078ec0ff */
[----:B------:R-:W-:Y:S01]  /*0210*/  UIADD3 UR7, UPT, UPT, UR5, 0x20, URZ ;  /* 0x0000002005077890 */ /* 0x000fe2000fffe0ff */
[----:B------:R-:W-:Y:S02]  /*0220*/  MOV R29, RZ ;  /* 0x000000ff001d7202 */ /* 0x000fe40000000f00 */
[----:B------:R-:W-:-:S09]  /*0230*/  IADD3 R2, PT, PT, -R2, RZ, RZ ;  /* 0x000000ff02027210 */ /* 0x000fd20007ffe1ff */
.L_x_1:
[----:B------:R-:W-:Y:S01]  /*0240*/  LDS.128 R20, [UR6+-0x20] ;  /* 0xffffe006ff147984 */ /* 0x000fe20008000c00 */
[----:B------:R-:W-:-:S03]  /*0250*/  IADD3 R2, PT, PT, R2, 0x10, RZ ;  /* 0x0000001002027810 */ /* 0x000fc60007ffe0ff */
[----:B------:R-:W0:Y:S01]  /*0260*/  LDS.128 R24, [UR7+-0x20] ;  /* 0xffffe007ff187984 */ /* 0x000e220008000c00 */
[----:B------:R-:W-:-:S03]  /*0270*/  ISETP.NE.AND P1, PT, R2, RZ, PT ;  /* 0x000000ff0200720c */ /* 0x000fc60003f25270 */
[----:B------:R-:W-:Y:S04]  /*0280*/  LDS.128 R4, [UR6+-0x10] ;  /* 0xfffff006ff047984 */ /* 0x000fe80008000c00 */
[----:B------:R-:W1:Y:S04]  /*0290*/  LDS.128 R8, [UR7+-0x10] ;  /* 0xfffff007ff087984 */ /* 0x000e680008000c00 */
[----:B------:R-:W-:Y:S04]  /*02a0*/  LDS.128 R12, [UR6] ;  /* 0x00000006ff0c7984 */ /* 0x000fe80008000c00 */
[----:B------:R-:W2:Y:S01]  /*02b0*/  LDS.128 R16, [UR7] ;  /* 0x00000007ff107984 */ /* 0x000ea20008000c00 */
[----:B0-----:R-:W-:-:S04]  /*02c0*/  FFMA R20, R20, R24, R29 ;  /* 0x0000001814147223 */ /* 0x001fc8000000001d */
[----:B------:R-:W-:-:S04]  /*02d0*/  FFMA R21, R21, R25, R20 ;  /* 0x0000001915157223 */ /* 0x000fc80000000014 */
[----:B------:R-:W-:-:S04]  /*02e0*/  FFMA R22, R22, R26, R21 ;  /* 0x0000001a16167223 */ /* 0x000fc80000000015 */
[----:B------:R-:W-:Y:S02]  /*02f0*/  FFMA R23, R23, R27, R22 ;  /* 0x0000001b17177223 */ /* 0x000fe40000000016 */
[----:B------:R-:W-:Y:S01]  /*0300*/  LDS.128 R24, [UR7+0x10] ;  /* 0x00001007ff187984 */ /* 0x000fe20008000c00 */
[----:B------:R-:W-:Y:S01]  /*0310*/  UIADD3 UR7, UPT, UPT, UR7, 0x40, URZ ;  /* 0x0000004007077890 */ /* 0x000fe2000fffe0ff */
[----:B-1----:R-:W-:Y:S02]  /*0320*/  FFMA R4, R4, R8, R23 ;  /* 0x0000000804047223 */ /* 0x002fe40000000017 */
[----:B------:R-:W0:Y:S01]  /*0330*/  LDS.128 R20, [UR6+0x10] ;  /* 0x00001006ff147984 */ /* 0x000e220008000c00 */
[----:B------:R-:W-:Y:S01]  /*0340*/  UIADD3 UR6, UPT, UPT, UR6, 0x40, URZ ;  /* 0x0000004006067890 */ /* 0x000fe2000fffe0ff */
[----:B------:R-:W-:-:S04]  /*0350*/  FFMA R5, R5, R9, R4 ;  /* 0x0000000905057223 */ /* 0x000fc80000000004 */
[----:B------:R-:W-:-:S04]  /*0360*/  FFMA R6, R6, R10, R5 ;  /* 0x0000000a06067223 */ /* 0x000fc80000000005 */
[----:B------:R-:W-:-:S04]  /*0370*/  FFMA R7, R7, R11, R6 ;  /* 0x0000000b07077223 */ /* 0x000fc80000000006 */
[----:B--2---:R-:W-:-:S04]  /*0380*/  FFMA R12, R12, R16, R7 ;  /* 0x000000100c0c7223 */ /* 0x004fc80000000007 */
[----:B------:R-:W-:-:S04]  /*0390*/  FFMA R13, R13, R17, R12 ;  /* 0x000000110d0d7223 */ /* 0x000fc8000000000c */
[----:B------:R-:W-:-:S04]  /*03a0*/  FFMA R14, R14, R18, R13 ;  /* 0x000000120e0e7223 */ /* 0x000fc8000000000d */
[----:B------:R-:W-:-:S04]  /*03b0*/  FFMA R15, R15, R19, R14 ;  /* 0x000000130f0f7223 */ /* 0x000fc8000000000e */
[----:B0-----:R-:W-:-:S04]  /*03c0*/  FFMA R20, R20, R24, R15 ;  /* 0x0000001814147223 */ /* 0x001fc8000000000f */
[----:B------:R-:W-:-:S04]  /*03d0*/  FFMA R21, R21, R25, R20 ;  /* 0x0000001915157223 */ /* 0x000fc80000000014 */
[----:B------:R-:W-:-:S04]  /*03e0*/  FFMA R22, R22, R26, R21 ;  /* 0x0000001a16167223 */ /* 0x000fc80000000015 */
[----:B------:R-:W-:Y:S01]  /*03f0*/  FFMA R29, R23, R27, R22 ;  /* 0x0000001b171d7223 */ /* 0x000fe20000000016 */
[----:B------:R-:W-:Y:S06]  /*0400*/  @P1 BRA `(.L_x_1) ;  /* 0xfffffffc008c1947 */ /* 0x000fec000383ffff */
.L_x_0:
[----:B------:R-:W-:Y:S05]  /*0410*/  @!P0 BRA `(.L_x_2) ;  /* 0x0000000000b48947 */ /* 0x000fea0003800000 */
[----:B------:R-:W-:Y:S02]  /*0420*/  ISETP.GE.U32.AND P0, PT, R28, 0x8, PT ;  /* 0x000000081c00780c */ /* 0x000fe40003f06070 */
[----:B------:R-:W-:-:S04]  /*0430*/  LOP3.LUT R21, R0, 0x7, RZ, 0xc0, !PT ;  /* 0x0000000700157812 */ /* 0x000fc800078ec0ff */
[----:B------:R-:W-:-:S07]  /*0440*/  ISETP.NE.AND P1, PT, R21, RZ, PT ;  /* 0x000000ff1500720c */ /* 0x000fce0003f25270 */
[----:B------:R-:W-:Y:S06]  /*0450*/  @!P0 BRA `(.L_x_3) ;  /* 0x00000000003c8947 */ /* 0x000fec0003800000 */
[C---:B0-----:R-:W-:Y:S02]  /*0460*/  LEA R2, R3.reuse, UR4, 0x2 ;  /* 0x0000000403027c11 */ /* 0x041fe4000f8e10ff */
[C---:B------:R-:W-:Y:S02]  /*0470*/  LEA R20, R3.reuse, UR5, 0x2 ;  /* 0x0000000503147c11 */ /* 0x040fe4000f8e10ff */
[----:B------:R-:W-:Y:S01]  /*0480*/  IADD3 R3, PT, PT, R3, 0x8, RZ ;  /* 0x0000000803037810 */ /* 0x000fe20007ffe0ff */
[----:B------:R-:W-:Y:S04]  /*0490*/  LDS.128 R4, [R2] ;  /* 0x0000000002047984 */ /* 0x000fe80000000c00 */
[----:B------:R-:W0:Y:S04]  /*04a0*/  LDS.128 R8, [R20] ;  /* 0x0000000014087984 */ /* 0x000e280000000c00 */
[----:B------:R-:W-:Y:S04]  /*04b0*/  LDS.128 R12, [R2+0x10] ;  /* 0x00001000020c7984 */ /* 0x000fe80000000c00 */
[----:B------:R-:W1:Y:S01]  /*04c0*/  LDS.128 R16, [R20+0x10] ;  /* 0x0000100014107984 */ /* 0x000e620000000c00 */
[----:B0-----:R-:W-:-:S04]  /*04d0*/  FFMA R4, R4, R8, R29 ;  /* 0x0000000804047223 */ /* 0x001fc8000000001d */
[----:B------:R-:W-:-:S04]  /*04e0*/  FFMA R5, R5, R9, R4 ;  /* 0x0000000905057223 */ /* 0x000fc80000000004 */
[----:B------:R-:W-:-:S04]  /*04f0*/  FFMA R6, R6, R10, R5 ;  /* 0x0000000a06067223 */ /* 0x000fc80000000005 */
[----:B------:R-:W-:-:S04]  /*0500*/  FFMA R7, R7, R11, R6 ;  /* 0x0000000b07077223 */ /* 0x000fc80000000006 */
[----:B-1----:R-:W-:-:S04]  /*0510*/  FFMA R12, R12, R16, R7 ;  /* 0x000000100c0c7223 */ /* 0x002fc80000000007 */
[----:B------:R-:W-:-:S04]  /*0520*/  FFMA R13, R13, R17, R12 ;  /* 0x000000110d0d7223 */ /* 0x000fc8000000000c */
[----:B------:R-:W-:-:S04]  /*0530*/  FFMA R14, R14, R18, R13 ;  /* 0x000000120e0e7223 */ /* 0x000fc8000000000d */
[----:B------:R-:W-:-:S07]  /*0540*/  FFMA R29, R15, R19, R14 ;  /* 0x000000130f1d7223 */ /* 0x000fce000000000e */
.L_x_3:
[----:B------:R-:W-:Y:S05]  /*0550*/  @!P1 BRA `(.L_x_2) ;  /* 0x0000000000649947 */ /* 0x000fea0003800000 */
[----:B------:R-:W-:Y:S02]  /*0560*/  ISETP.GE.U32.AND P0, PT, R21, 0x4, PT ;  /* 0x000000041500780c */ /* 0x000fe40003f06070 */
[----:B------:R-:W-:-:S04]  /*0570*/  LOP3.LUT R0, R0, 0x3, RZ, 0xc0, !PT ;  /* 0x0000000300007812 */ /* 0x000fc800078ec0ff */
[----:B------:R-:W-:-:S07]  /*0580*/  ISETP.NE.AND P1, PT, R0, RZ, PT ;  /* 0x000000ff0000720c */ /* 0x000fce0003f25270 */
[----:B------:R-:W-:Y:S06]  /*0590*/  @!P0 BRA `(.L_x_4) ;  /* 0x0000000000248947 */ /* 0x000fec0003800000 */
[C---:B0-----:R-:W-:Y:S02]  /*05a0*/  LEA R4, R3.reuse, UR4, 0x2 ;  /* 0x0000000403047c11 */ /* 0x041fe4000f8e10ff */
[C---:B------:R-:W-:Y:S02]  /*05b0*/  LEA R8, R3.reuse, UR5, 0x2 ;  /* 0x0000000503087c11 */ /* 0x040fe4000f8e10ff */
[----:B------:R-:W-:Y:S02]  /*05c0*/  IADD3 R3, PT, PT, R3, 0x4, RZ ;  /* 0x0000000403037810 */ /* 0x000fe40007ffe0ff */
[----:B------:R-:W-:Y:S04]  /*05d0*/  LDS.128 R4, [R4] ;  /* 0x0000000004047984 */ /* 0x000fe80000000c00 */
[----:B------:R-:W0:Y:S02]  /*05e0*/  LDS.128 R8, [R8] ;  /* 0x0000000008087984 */ /* 0x000e240000000c00 */
[----:B0-----:R-:W-:-:S04]  /*05f0*/  FFMA R2, R4, R8, R29 ;  /* 0x0000000804027223 */ /* 0x001fc8000000001d */
[----:B------:R-:W-:-:S04]  /*0600*/  FFMA R5, R5, R9, R2 ;  /* 0x0000000905057223 */ /* 0x000fc80000000002 */
[----:B------:R-:W-:-:S04]  /*0610*/  FFMA R6, R6, R10, R5 ;  /* 0x0000000a06067223 */ /* 0x000fc80000000005 */
[----:B------:R-:W-:-:S07]  /*0620*/  FFMA R29, R7, R11, R6 ;  /* 0x0000000b071d7223 */ /* 0x000fce0000000006 */
.L_x_4:
[----:B------:R-:W-:Y:S05]  /*0630*/  @!P1 BRA `(.L_x_2) ;  /* 0x00000000002c9947 */ /* 0x000fea0003800000 */
[----:B0-----:R-:W-:Y:S02]  /*0640*/  IADD3 R2, PT, PT, -R0, RZ, RZ ;  /* 0x000000ff00027210 */ /* 0x001fe40007ffe1ff */
[C---:B------:R-:W-:Y:S02]  /*0650*/  LEA R0, R3.reuse, UR5, 0x2 ;  /* 0x0000000503007c11 */ /* 0x040fe4000f8e10ff */
[----:B------:R-:W-:-:S07]  /*0660*/  LEA R3, R3, UR4, 0x2 ;  /* 0x0000000403037c11 */ /* 0x000fce000f8e10ff */
.L_x_5:
[----:B------:R0:W-:Y:S01]  /*0670*/  LDS R4, [R3] ;  /* 0x0000000003047984 */ /* 0x0001e20000000800 */
[----:B------:R-:W-:-:S03]  /*0680*/  IADD3 R2, PT, PT, R2, 0x1, RZ ;  /* 0x0000000102027810 */ /* 0x000fc60007ffe0ff */
[----:B------:R1:W2:Y:S01]  /*0690*/  LDS R5, [R0] ;  /* 0x0000000000057984 */ /* 0x0002a20000000800 */
[----:B------:R-:W-:Y:S02]  /*06a0*/  ISETP.NE.AND P0, PT, R2, RZ, PT ;  /* 0x000000ff0200720c */ /* 0x000fe40003f05270 */
[----:B0-----:R-:W-:Y:S02]  /*06b0*/  IADD3 R3, PT, PT, R3, 0x4, RZ ;  /* 0x0000000403037810 */ /* 0x001fe40007ffe0ff */
[----:B-1----:R-:W-:Y:S01]  /*06c0*/  IADD3 R0, PT, PT, R0, 0x4, RZ ;  /* 0x0000000400007810 */ /* 0x002fe20007ffe0ff */
[----:B--2---:R-:W-:-:S08]  /*06d0*/  FFMA R29, R4, R5, R29 ;  /* 0x00000005041d7223 */ /* 0x004fd0000000001d */
[----:B------:R-:W-:Y:S05]  /*06e0*/  @P0 BRA `(.L_x_5) ;  /* 0xfffffffc00e00947 */ /* 0x000fea000383ffff */
.L_x_2:
[----:B0-----:R-:W0:Y:S02]  /*06f0*/  LDC.64 R2, c[0x0][0x390] ;  /* 0x0000e400ff027b82 */ /* 0x001e240000000a00 */
[----:B0-----:R-:W-:Y:S01]  /*0700*/  REDG.E.ADD.F32.FTZ.RN.STRONG.GPU desc[UR8][R2.64], R29 ;  /* 0x0000001d020079a6 */ /* 0x001fe2000c12f308 */
[----:B------:R-:W-:Y:S05]  /*0710*/  EXIT ;  /* 0x000000000000794d */ /* 0x000fea0003800000 */
.L_x_6:
[----:B------:R-:W-:-:S00]  /*0720*/  BRA `(.L_x_6) ;  /* 0xfffffffc00fc7947 */ /* 0x000fc0000383ffff */
[----:B------:R-:W-:-:S00]  /*0730*/  NOP ;  /* 0x0000000000007918 */ /* 0x000fc00000000000 */
        /* <DEDUP_REMOVED lines=12> */
.L_x_7:


//--------------------- .nv.shared._Z7fScMultPfS_S_ --------------------------
	.section	.nv.shared._Z7fScMultPfS_S_,"aw",@nobits
	.sectionflags	@""
	.align	4
.nv.shared._Z7fScMultPfS_S_:
	.zero		1280


//--------------------- .nv.shared.reserved.0     --------------------------
	.section	.nv.shared.reserved.0,"aw",@nobits
	.weak		__nv_reservedSMEM_offset_0_alias
	.size		__nv_reservedSMEM_offset_0_alias, 0, 64
	.other		__nv_reservedSMEM_offset_0_alias,@"STO_CUDA_RESERVED_SHARED STV_DEFAULT"
__nv_reservedSMEM_offset_0_alias:
	.zero		0
	.zero		64


//--------------------- .nv.constant0._Z7fScMultPfS_S_ --------------------------
	.section	.nv.constant0._Z7fScMultPfS_S_,"a",@progbits
	.sectionflags	@""
	.align	4
.nv.constant0._Z7fScMultPfS_S_:
	.zero		920


//--------------------- SYMBOLS --------------------------

	.type		.nv.reservedSmem.offset0,@object
	.size		.nv.reservedSmem.offset0,0x4
	.type		.nv.reservedSmem.cap,@object
	.size		.nv.reservedSmem.cap,0x4
